//
// Generated by NVIDIA NVVM Compiler
//
// Compiler Build ID: CL-36424714
// Cuda compilation tools, release 13.0, V13.0.88
// Based on NVVM 20.0.0
//

.version 9.0
.target sm_100
.address_size 64

	// .globl	_Z9MatrixMulPfS_S_i

.visible .entry _Z9MatrixMulPfS_S_i(
	.param .u64 .ptr .align 1 _Z9MatrixMulPfS_S_i_param_0,
	.param .u64 .ptr .align 1 _Z9MatrixMulPfS_S_i_param_1,
	.param .u64 .ptr .align 1 _Z9MatrixMulPfS_S_i_param_2,
	.param .u32 _Z9MatrixMulPfS_S_i_param_3
)
{
	.reg .pred 	%p<10>;
	.reg .b32 	%r<43>;
	.reg .b32 	%f<68>;
	.reg .b64 	%rd<57>;

	ld.param.u64 	%rd9, [_Z9MatrixMulPfS_S_i_param_0];
	ld.param.u64 	%rd10, [_Z9MatrixMulPfS_S_i_param_1];
	ld.param.u32 	%r19, [_Z9MatrixMulPfS_S_i_param_3];
	cvta.to.global.u64 	%rd1, %rd10;
	cvta.to.global.u64 	%rd2, %rd9;
	mov.u32 	%r20, %ctaid.x;
	mov.u32 	%r21, %ntid.x;
	mov.u32 	%r22, %tid.x;
	mad.lo.s32 	%r1, %r20, %r21, %r22;
	div.s32 	%r2, %r1, %r19;
	mul.lo.s32 	%r23, %r2, %r19;
	sub.s32 	%r3, %r1, %r23;
	setp.lt.s32 	%p1, %r19, 1;
	@%p1 bra 	$L__BB0_12;
	and.b32  	%r4, %r19, 7;
	setp.lt.u32 	%p2, %r19, 8;
	mov.b32 	%r41, 0;
	@%p2 bra 	$L__BB0_4;
	and.b32  	%r41, %r19, 2147483640;
	neg.s32 	%r39, %r41;
	mul.wide.u32 	%rd3, %r19, 4;
	mul.wide.u32 	%rd4, %r19, 16;
	mul.wide.u32 	%rd5, %r19, 20;
	mul.wide.u32 	%rd6, %r19, 24;
	mul.wide.u32 	%rd7, %r19, 28;
	mul.wide.u32 	%rd17, %r19, 8;
	shl.b32 	%r26, %r19, 3;
	mov.u32 	%r37, %r2;
	mov.u32 	%r38, %r3;
$L__BB0_3:
	.pragma "nounroll";
	mul.wide.s32 	%rd11, %r38, 4;
	add.s64 	%rd12, %rd1, %rd11;
	mul.wide.s32 	%rd13, %r37, 4;
	add.s64 	%rd14, %rd2, %rd13;
	ld.global.f32 	%f17, [%rd14];
	ld.global.f32 	%f18, [%rd12];
	fma.rn.f32 	%f19, %f17, %f18, %f67;
	add.s64 	%rd15, %rd14, %rd3;
	ld.global.f32 	%f20, [%rd15];
	add.s64 	%rd16, %rd12, %rd3;
	ld.global.f32 	%f21, [%rd16];
	fma.rn.f32 	%f22, %f20, %f21, %f19;
	add.s64 	%rd18, %rd14, %rd17;
	ld.global.f32 	%f23, [%rd18];
	add.s64 	%rd19, %rd12, %rd17;
	ld.global.f32 	%f24, [%rd19];
	fma.rn.f32 	%f25, %f23, %f24, %f22;
	mul.wide.u32 	%rd20, %r19, 12;
	add.s64 	%rd21, %rd14, %rd20;
	ld.global.f32 	%f26, [%rd21];
	add.s64 	%rd22, %rd12, %rd20;
	ld.global.f32 	%f27, [%rd22];
	fma.rn.f32 	%f28, %f26, %f27, %f25;
	add.s64 	%rd23, %rd14, %rd4;
	ld.global.f32 	%f29, [%rd23];
	add.s64 	%rd24, %rd12, %rd4;
	ld.global.f32 	%f30, [%rd24];
	fma.rn.f32 	%f31, %f29, %f30, %f28;
	add.s64 	%rd25, %rd14, %rd5;
	ld.global.f32 	%f32, [%rd25];
	add.s64 	%rd26, %rd12, %rd5;
	ld.global.f32 	%f33, [%rd26];
	fma.rn.f32 	%f34, %f32, %f33, %f31;
	add.s64 	%rd27, %rd14, %rd6;
	ld.global.f32 	%f35, [%rd27];
	add.s64 	%rd28, %rd12, %rd6;
	ld.global.f32 	%f36, [%rd28];
	fma.rn.f32 	%f37, %f35, %f36, %f34;
	add.s64 	%rd29, %rd14, %rd7;
	ld.global.f32 	%f38, [%rd29];
	add.s64 	%rd30, %rd12, %rd7;
	ld.global.f32 	%f39, [%rd30];
	fma.rn.f32 	%f67, %f38, %f39, %f37;
	add.s32 	%r39, %r39, 8;
	add.s32 	%r38, %r38, %r26;
	add.s32 	%r37, %r37, %r26;
	setp.ne.s32 	%p3, %r39, 0;
	@%p3 bra 	$L__BB0_3;
$L__BB0_4:
	setp.eq.s32 	%p4, %r4, 0;
	@%p4 bra 	$L__BB0_12;
	and.b32  	%r14, %r19, 3;
	setp.lt.u32 	%p5, %r4, 4;
	@%p5 bra 	$L__BB0_7;
	mul.lo.s32 	%r27, %r41, %r19;
	add.s32 	%r28, %r27, %r2;
	mul.wide.s32 	%rd31, %r28, 4;
	add.s64 	%rd32, %rd2, %rd31;
	ld.global.f32 	%f41, [%rd32];
	add.s32 	%r29, %r27, %r3;
	mul.wide.s32 	%rd33, %r29, 4;
	add.s64 	%rd34, %rd1, %rd33;
	ld.global.f32 	%f42, [%rd34];
	fma.rn.f32 	%f43, %f41, %f42, %f67;
	mul.wide.u32 	%rd35, %r19, 4;
	add.s64 	%rd36, %rd32, %rd35;
	ld.global.f32 	%f44, [%rd36];
	add.s64 	%rd37, %rd34, %rd35;
	ld.global.f32 	%f45, [%rd37];
	fma.rn.f32 	%f46, %f44, %f45, %f43;
	add.s64 	%rd38, %rd36, %rd35;
	ld.global.f32 	%f47, [%rd38];
	add.s64 	%rd39, %rd37, %rd35;
	ld.global.f32 	%f48, [%rd39];
	fma.rn.f32 	%f49, %f47, %f48, %f46;
	add.s64 	%rd40, %rd38, %rd35;
	ld.global.f32 	%f50, [%rd40];
	add.s64 	%rd41, %rd39, %rd35;
	ld.global.f32 	%f51, [%rd41];
	fma.rn.f32 	%f67, %f50, %f51, %f49;
	add.s32 	%r41, %r41, 4;
$L__BB0_7:
	setp.eq.s32 	%p6, %r14, 0;
	@%p6 bra 	$L__BB0_12;
	setp.eq.s32 	%p7, %r14, 1;
	@%p7 bra 	$L__BB0_10;
	mul.lo.s32 	%r30, %r41, %r19;
	add.s32 	%r31, %r30, %r2;
	mul.wide.s32 	%rd42, %r31, 4;
	add.s64 	%rd43, %rd2, %rd42;
	ld.global.f32 	%f53, [%rd43];
	add.s32 	%r32, %r30, %r3;
	mul.wide.s32 	%rd44, %r32, 4;
	add.s64 	%rd45, %rd1, %rd44;
	ld.global.f32 	%f54, [%rd45];
	fma.rn.f32 	%f55, %f53, %f54, %f67;
	mul.wide.u32 	%rd46, %r19, 4;
	add.s64 	%rd47, %rd43, %rd46;
	ld.global.f32 	%f56, [%rd47];
	add.s64 	%rd48, %rd45, %rd46;
	ld.global.f32 	%f57, [%rd48];
	fma.rn.f32 	%f67, %f56, %f57, %f55;
	add.s32 	%r41, %r41, 2;
$L__BB0_10:
	and.b32  	%r33, %r19, 1;
	setp.eq.b32 	%p8, %r33, 1;
	not.pred 	%p9, %p8;
	@%p9 bra 	$L__BB0_12;
	mul.lo.s32 	%r34, %r41, %r19;
	add.s32 	%r35, %r34, %r2;
	mul.wide.s32 	%rd49, %r35, 4;
	add.s64 	%rd50, %rd2, %rd49;
	ld.global.f32 	%f58, [%rd50];
	add.s32 	%r36, %r34, %r3;
	mul.wide.s32 	%rd51, %r36, 4;
	add.s64 	%rd52, %rd1, %rd51;
	ld.global.f32 	%f59, [%rd52];
	fma.rn.f32 	%f67, %f58, %f59, %f67;
$L__BB0_12:
	ld.param.u64 	%rd56, [_Z9MatrixMulPfS_S_i_param_2];
	cvta.to.global.u64 	%rd53, %rd56;
	mul.wide.s32 	%rd54, %r1, 4;
	add.s64 	%rd55, %rd53, %rd54;
	st.global.f32 	[%rd55], %f67;
	ret;

}


// ===== COMPILED SASS (sm_100) =====

	.target	sm_100

	.elftype	@"ET_EXEC"


//--------------------- .note.nv.tkinfo           --------------------------
	.section	.note.nv.tkinfo,"",@"SHT_NOTE"
	.sectionflags	@"SHF_NOTE_NV_TKINFO"
	.tkinfo
        /*0018*/ 	.word	0x00000002
        /*0030*/ 	.string	""
        /*0030*/ 	.string	"ptxas"
        /*0030*/ 	.string	"Cuda compilation tools, release 13.0, V13.0.88"
        /*0030*/ 	.string	"Build cuda_13.0.r13.0/compiler.36424714_0"
        /*0030*/ 	.string	"-arch sm_100 -m 64 "



//--------------------- .note.nv.cuinfo           --------------------------
	.section	.note.nv.cuinfo,"",@"SHT_NOTE"
	.sectionflags	@"SHF_NOTE_NV_CUINFO"
        /*0018*/ 	.short	0x0002
        /*001a*/ 	.short	0x0064
        /*001c*/ 	.short	0x0082
	.zero		2


//--------------------- .nv.info                  --------------------------
	.section	.nv.info,"",@"SHT_CUDA_INFO"
	.align	4


	//----- nvinfo : EIATTR_REGCOUNT
	.align		4
        /*0000*/ 	.byte	0x04, 0x2f
        /*0002*/ 	.short	(.L_1 - .L_0)
	.align		4
.L_0:
        /*0004*/ 	.word	index@(_Z9MatrixMulPfS_S_i)
        /*0008*/ 	.word	0x00000020


	//----- nvinfo : EIATTR_FRAME_SIZE
	.align		4
.L_1:
        /*000c*/ 	.byte	0x04, 0x11
        /*000e*/ 	.short	(.L_3 - .L_2)
	.align		4
.L_2:
        /*0010*/ 	.word	index@(_Z9MatrixMulPfS_S_i)
        /*0014*/ 	.word	0x00000000


	//----- nvinfo : EIATTR_MIN_STACK_SIZE
	.align		4
.L_3:
        /*0018*/ 	.byte	0x04, 0x12
        /*001a*/ 	.short	(.L_5 - .L_4)
	.align		4
.L_4:
        /*001c*/ 	.word	index@(_Z9MatrixMulPfS_S_i)
        /*0020*/ 	.word	0x00000000
.L_5:


//--------------------- .nv.compat                --------------------------
	.section	.nv.compat,"",@"SHT_CUDA_COMPAT_INFO"
	.align	4
        /*0000*/ 	.byte	0x02, 0x09, 0x00, 0x00, 0x02, 0x02, 0x01, 0x00, 0x02, 0x05, 0x05, 0x00, 0x03, 0x07, 0x01, 0x01
        /*0010*/ 	.byte	0x02, 0x03, 0x00, 0x00, 0x02, 0x06, 0x01, 0x00, 0x04, 0x0b, 0x08, 0x00, 0x09, 0x00, 0x00, 0x00
        /*0020*/ 	.byte	0x00, 0x00, 0x00, 0x00


//--------------------- .nv.info._Z9MatrixMulPfS_S_i --------------------------
	.section	.nv.info._Z9MatrixMulPfS_S_i,"",@"SHT_CUDA_INFO"
	.sectionflags	@""
	.align	4


	//----- nvinfo : EIATTR_CUDA_API_VERSION
	.align		4
        /*0000*/ 	.byte	0x04, 0x37
        /*0002*/ 	.short	(.L_7 - .L_6)
.L_6:
        /*0004*/ 	.word	0x00000082


	//----- nvinfo : EIATTR_KPARAM_INFO
	.align		4
.L_7:
        /*0008*/ 	.byte	0x04, 0x17
        /*000a*/ 	.short	(.L_9 - .L_8)
.L_8:
        /*000c*/ 	.word	0x00000000
        /*0010*/ 	.short	0x0003
        /*0012*/ 	.short	0x0018
        /*0014*/ 	.byte	0x00, 0xf0, 0x11, 0x00


	//----- nvinfo : EIATTR_KPARAM_INFO
	.align		4
.L_9:
        /*0018*/ 	.byte	0x04, 0x17
        /*001a*/ 	.short	(.L_11 - .L_10)
.L_10:
        /*001c*/ 	.word	0x00000000
        /*0020*/ 	.short	0x0002
        /*0022*/ 	.short	0x0010
        /*0024*/ 	.byte	0x00, 0xf5, 0x21, 0x00


	//----- nvinfo : EIATTR_KPARAM_INFO
	.align		4
.L_11:
        /*0028*/ 	.byte	0x04, 0x17
        /*002a*/ 	.short	(.L_13 - .L_12)
.L_12:
        /*002c*/ 	.word	0x00000000
        /*0030*/ 	.short	0x0001
        /*0032*/ 	.short	0x0008
        /*0034*/ 	.byte	0x00, 0xf5, 0x21, 0x00


	//----- nvinfo : EIATTR_KPARAM_INFO
	.align		4
.L_13:
        /*0038*/ 	.byte	0x04, 0x17
        /*003a*/ 	.short	(.L_15 - .L_14)
.L_14:
        /*003c*/ 	.word	0x00000000
        /*0040*/ 	.short	0x0000
        /*0042*/ 	.short	0x0000
        /*0044*/ 	.byte	0x00, 0xf5, 0x21, 0x00


	//----- nvinfo : EIATTR_SPARSE_MMA_MASK
	.align		4
.L_15:
        /*0048*/ 	.byte	0x03, 0x50
        /*004a*/ 	.short	0x0000


	//----- nvinfo : EIATTR_MAXREG_COUNT
	.align		4
        /*004c*/ 	.byte	0x03, 0x1b
        /*004e*/ 	.short	0x00ff


	//----- nvinfo : EIATTR_MERCURY_ISA_VERSION
	.align		4
        /*0050*/ 	.byte	0x03, 0x5f
        /*0052*/ 	.short	0x0101


	//----- nvinfo : EIATTR_VRC_CTA_INIT_COUNT
	.align		4
        /*0054*/ 	.byte	0x02, 0x4a
	.zero		1
	.zero		1


	//----- nvinfo : EIATTR_EXIT_INSTR_OFFSETS
	.align		4
        /*0058*/ 	.byte	0x04, 0x1c
        /*005a*/ 	.short	(.L_17 - .L_16)


	//   ....[0]....
.L_16:
        /*005c*/ 	.word	0x00000970


	//----- nvinfo : EIATTR_CBANK_PARAM_SIZE
	.align		4
.L_17:
        /*0060*/ 	.byte	0x03, 0x19
        /*0062*/ 	.short	0x001c


	//----- nvinfo : EIATTR_PARAM_CBANK
	.align		4
        /*0064*/ 	.byte	0x04, 0x0a
        /*0066*/ 	.short	(.L_19 - .L_18)
	.align		4
.L_18:
        /*0068*/ 	.word	index@(.nv.constant0._Z9MatrixMulPfS_S_i)
        /*006c*/ 	.short	0x0380
        /*006e*/ 	.short	0x001c


	//----- nvinfo : EIATTR_SW_WAR
	.align		4
.L_19:
        /*0070*/ 	.byte	0x04, 0x36
        /*0072*/ 	.short	(.L_21 - .L_20)
.L_20:
        /*0074*/ 	.word	0x00000008
.L_21:


//--------------------- .nv.callgraph             --------------------------
	.section	.nv.callgraph,"",@"SHT_CUDA_CALLGRAPH"
	.align	4
	.sectionentsize	8
	.align		4
        /*0000*/ 	.word	0x00000000
	.align		4
        /*0004*/ 	.word	0xffffffff
	.align		4
        /*0008*/ 	.word	0x00000000
	.align		4
        /*000c*/ 	.word	0xfffffffe
	.align		4
        /*0010*/ 	.word	0x00000000
	.align		4
        /*0014*/ 	.word	0xfffffffd
	.align		4
        /*0018*/ 	.word	0x00000000
	.align		4
        /*001c*/ 	.word	0xfffffffc


//--------------------- .text._Z9MatrixMulPfS_S_i --------------------------
	.section	.text._Z9MatrixMulPfS_S_i,"ax",@progbits
	.align	128
        .global         _Z9MatrixMulPfS_S_i
        .type           _Z9MatrixMulPfS_S_i,@function
        .size           _Z9MatrixMulPfS_S_i,(.L_x_5 - _Z9MatrixMulPfS_S_i)
        .other          _Z9MatrixMulPfS_S_i,@"STO_CUDA_ENTRY STV_DEFAULT"
_Z9MatrixMulPfS_S_i:
.text._Z9MatrixMulPfS_S_i:
[----:B------:R-:W-:Y:S08]  /*0000*/  LDC R1, c[0x0][0x37c] ;  /* 0x0000df00ff017b82 */ /* 0x000ff00000000800 */
[----:B------:R-:W0:Y:S01]  /*0010*/  LDC R0, c[0x0][0x398] ;  /* 0x0000e600ff007b82 */ /* 0x000e220000000800 */
[----:B------:R-:W1:Y:S07]  /*0020*/  S2R R6, SR_TID.X ;  /* 0x0000000000067919 */ /* 0x000e6e0000002100 */
[----:B------:R-:W1:Y:S08]  /*0030*/  S2UR UR4, SR_CTAID.X ;  /* 0x00000000000479c3 */ /* 0x000e700000002500 */
[----:B------:R-:W1:Y:S01]  /*0040*/  LDC R3, c[0x0][0x360] ;  /* 0x0000d800ff037b82 */ /* 0x000e620000000800 */
[----:B0-----:R-:W-:-:S04]  /*0050*/  IABS R7, R0 ;  /* 0x0000000000077213 */ /* 0x001fc80000000000 */
[----:B------:R-:W0:Y:S01]  /*0060*/  I2F.RP R2, R7 ;  /* 0x0000000700027306 */ /* 0x000e220000209400 */
[----:B-1----:R-:W-:Y:S01]  /*0070*/  IMAD R3, R3, UR4, R6 ;  /* 0x0000000403037c24 */ /* 0x002fe2000f8e0206 */
[----:B------:R-:W1:Y:S06]  /*0080*/  LDCU.64 UR4, c[0x0][0x358] ;  /* 0x00006b00ff0477ac */ /* 0x000e6c0008000a00 */
[----:B0-----:R-:W0:Y:S02]  /*0090*/  MUFU.RCP R2, R2 ;  /* 0x0000000200027308 */ /* 0x001e240000001000 */
[----:B0-----:R-:W-:-:S02]  /*00a0*/  IADD3 R4, PT, PT, R2, 0xffffffe, RZ ;  /* 0x0ffffffe02047810 */ /* 0x001fc40007ffe0ff */
[----:B------:R-:W-:-:S04]  /*00b0*/  IABS R2, R3 ;  /* 0x0000000300027213 */ /* 0x000fc80000000000 */
[----:B------:R0:W2:Y:S02]  /*00c0*/  F2I.FTZ.U32.TRUNC.NTZ R5, R4 ;  /* 0x0000000400057305 */ /* 0x0000a4000021f000 */
[----:B0-----:R-:W-:Y:S01]  /*00d0*/  HFMA2 R4, -RZ, RZ, 0, 0 ;  /* 0x00000000ff047431 */ /* 0x001fe200000001ff */
[----:B--2---:R-:W-:-:S05]  /*00e0*/  IADD3 R8, PT, PT, RZ, -R5, RZ ;  /* 0x80000005ff087210 */ /* 0x004fca0007ffe0ff */
[----:B------:R-:W-:-:S04]  /*00f0*/  IMAD R9, R8, R7, RZ ;  /* 0x0000000708097224 */ /* 0x000fc800078e02ff */
[----:B------:R-:W-:-:S06]  /*0100*/  IMAD.HI.U32 R5, R5, R9, R4 ;  /* 0x0000000905057227 */ /* 0x000fcc00078e0004 */
[----:B------:R-:W-:-:S05]  /*0110*/  IMAD.HI.U32 R5, R5, R2, RZ ;  /* 0x0000000205057227 */ /* 0x000fca00078e00ff */
[----:B------:R-:W-:-:S05]  /*0120*/  IADD3 R6, PT, PT, -R5, RZ, RZ ;  /* 0x000000ff05067210 */ /* 0x000fca0007ffe1ff */
[----:B------:R-:W-:-:S05]  /*0130*/  IMAD R2, R7, R6, R2 ;  /* 0x0000000607027224 */ /* 0x000fca00078e0202 */
[----:B------:R-:W-:-:S13]  /*0140*/  ISETP.GT.U32.AND P2, PT, R7, R2, PT ;  /* 0x000000020700720c */ /* 0x000fda0003f44070 */
[-C--:B------:R-:W-:Y:S02]  /*0150*/  @!P2 IADD3 R2, PT, PT, R2, -R7.reuse, RZ ;  /* 0x800000070202a210 */ /* 0x080fe40007ffe0ff */
[----:B------:R-:W-:Y:S02]  /*0160*/  @!P2 IADD3 R5, PT, PT, R5, 0x1, RZ ;  /* 0x000000010505a810 */ /* 0x000fe40007ffe0ff */
[----:B------:R-:W-:Y:S02]  /*0170*/  ISETP.GE.U32.AND P0, PT, R2, R7, PT ;  /* 0x000000070200720c */ /* 0x000fe40003f06070 */
[----:B------:R-:W-:Y:S02]  /*0180*/  LOP3.LUT R2, R3, R0, RZ, 0x3c, !PT ;  /* 0x0000000003027212 */ /* 0x000fe400078e3cff */
[----:B------:R-:W-:Y:S02]  /*0190*/  ISETP.NE.AND P2, PT, R0, RZ, PT ;  /* 0x000000ff0000720c */ /* 0x000fe40003f45270 */
[----:B------:R-:W-:-:S07]  /*01a0*/  ISETP.GE.AND P1, PT, R2, RZ, PT ;  /* 0x000000ff0200720c */ /* 0x000fce0003f26270 */
[----:B------:R-:W-:Y:S02]  /*01b0*/  @P0 IADD3 R5, PT, PT, R5, 0x1, RZ ;  /* 0x0000000105050810 */ /* 0x000fe40007ffe0ff */
[----:B------:R-:W-:-:S04]  /*01c0*/  ISETP.GE.AND P0, PT, R0, 0x1, PT ;  /* 0x000000010000780c */ /* 0x000fc80003f06270 */
[----:B------:R-:W-:Y:S02]  /*01d0*/  @!P1 IADD3 R5, PT, PT, -R5, RZ, RZ ;  /* 0x000000ff05059210 */ /* 0x000fe40007ffe1ff */
[----:B------:R-:W-:-:S07]  /*01e0*/  @!P2 LOP3.LUT R5, RZ, R0, RZ, 0x33, !PT ;  /* 0x00000000ff05a212 */ /* 0x000fce00078e33ff */
[----:B-1----:R-:W-:Y:S05]  /*01f0*/  @!P0 BRA `(.L_x_0) ;  /* 0x0000000400d08947 */ /* 0x002fea0003800000 */
[C---:B------:R-:W-:Y:S02]  /*0200*/  ISETP.GE.U32.AND P0, PT, R0.reuse, 0x8, PT ;  /* 0x000000080000780c */ /* 0x040fe40003f06070 */
[----:B------:R-:W-:Y:S02]  /*0210*/  IADD3 R4, PT, PT, -R5, RZ, RZ ;  /* 0x000000ff05047210 */ /* 0x000fe40007ffe1ff */
[C---:B------:R-:W-:Y:S02]  /*0220*/  LOP3.LUT R2, R0.reuse, 0x7, RZ, 0xc0, !PT ;  /* 0x0000000700027812 */ /* 0x040fe400078ec0ff */
[----:B------:R-:W-:Y:S01]  /*0230*/  MOV R7, RZ ;  /* 0x000000ff00077202 */ /* 0x000fe20000000f00 */
[----:B------:R-:W-:Y:S01]  /*0240*/  IMAD R4, R0, R4, R3 ;  /* 0x0000000400047224 */ /* 0x000fe200078e0203 */
[----:B------:R-:W-:-:S05]  /*0250*/  ISETP.NE.AND P1, PT, R2, RZ, PT ;  /* 0x000000ff0200720c */ /* 0x000fca0003f25270 */
[----:B------:R-:W-:Y:S08]  /*0260*/  @!P0 BRA `(.L_x_1) ;  /* 0x0000000000cc8947 */ /* 0x000ff00003800000 */
[----:B------:R-:W-:Y:S02]  /*0270*/  LOP3.LUT R7, R0, 0x7ffffff8, RZ, 0xc0, !PT ;  /* 0x7ffffff800077812 */ /* 0x000fe400078ec0ff */
[----:B------:R-:W-:Y:S02]  /*0280*/  MOV R9, R5 ;  /* 0x0000000500097202 */ /* 0x000fe40000000f00 */
[----:B------:R-:W-:Y:S02]  /*0290*/  MOV R11, R4 ;  /* 0x00000004000b7202 */ /* 0x000fe40000000f00 */
[----:B------:R-:W-:-:S07]  /*02a0*/  IADD3 R6, PT, PT, -R7, RZ, RZ ;  /* 0x000000ff07067210 */ /* 0x000fce0007ffe1ff */
.L_x_2:
[----:B------:R-:W0:Y:S08]  /*02b0*/  LDC.64 R12, c[0x0][0x388] ;  /* 0x0000e200ff0c7b82 */ /* 0x000e300000000a00 */
[----:B------:R-:W1:Y:S01]  /*02c0*/  LDC.64 R16, c[0x0][0x380] ;  /* 0x0000e000ff107b82 */ /* 0x000e620000000a00 */
[----:B0-----:R-:W-:-:S05]  /*02d0*/  IMAD.WIDE R12, R11, 0x4, R12 ;  /* 0x000000040b0c7825 */ /* 0x001fca00078e020c */
[----:B------:R-:W2:Y:S01]  /*02e0*/  LDG.E R15, desc[UR4][R12.64] ;  /* 0x000000040c0f7981 */ /* 0x000ea2000c1e1900 */
[----:B-1----:R-:W-:-:S05]  /*02f0*/  IMAD.WIDE R16, R9, 0x4, R16 ;  /* 0x0000000409107825 */ /* 0x002fca00078e0210 */
[----:B------:R-:W2:Y:S01]  /*0300*/  LDG.E R10, desc[UR4][R16.64] ;  /* 0x00000004100a7981 */ /* 0x000ea2000c1e1900 */
[----:B------:R-:W-:-:S04]  /*0310*/  IMAD.WIDE.U32 R24, R0, 0x4, R12 ;  /* 0x0000000400187825 */ /* 0x000fc800078e000c */
[C---:B------:R-:W-:Y:S02]  /*0320*/  IMAD.WIDE.U32 R22, R0.reuse, 0xc, R12 ;  /* 0x0000000c00167825 */ /* 0x040fe400078e000c */
[----:B------:R-:W3:Y:S02]  /*0330*/  LDG.E R24, desc[UR4][R24.64] ;  /* 0x0000000418187981 */ /* 0x000ee4000c1e1900 */
[C-C-:B------:R-:W-:Y:S02]  /*0340*/  IMAD.WIDE.U32 R26, R0.reuse, 0x4, R16.reuse ;  /* 0x00000004001a7825 */ /* 0x140fe400078e0010 */
[----:B------:R-:W4:Y:S02]  /*0350*/  LDG.E R23, desc[UR4][R22.64] ;  /* 0x0000000416177981 */ /* 0x000f24000c1e1900 */
[C---:B------:R-:W-:Y:S02]  /*0360*/  IMAD.WIDE.U32 R28, R0.reuse, 0x8, R16 ;  /* 0x00000008001c7825 */ /* 0x040fe400078e0010 */
[----:B------:R-:W3:Y:S02]  /*0370*/  LDG.E R27, desc[UR4][R26.64] ;  /* 0x000000041a1b7981 */ /* 0x000ee4000c1e1900 */
[----:B------:R-:W-:-:S04]  /*0380*/  IMAD.WIDE.U32 R18, R0, 0x8, R12 ;  /* 0x0000000800127825 */ /* 0x000fc800078e000c */
[C---:B------:R-:W-:Y:S01]  /*0390*/  IMAD.WIDE.U32 R20, R0.reuse, 0xc, R16 ;  /* 0x0000000c00147825 */ /* 0x040fe200078e0010 */
[----:B------:R0:W5:Y:S04]  /*03a0*/  LDG.E R22, desc[UR4][R28.64] ;  /* 0x000000041c167981 */ /* 0x000168000c1e1900 */
[----:B------:R1:W5:Y:S04]  /*03b0*/  LDG.E R25, desc[UR4][R18.64] ;  /* 0x0000000412197981 */ /* 0x000368000c1e1900 */
[----:B------:R-:W4:Y:S01]  /*03c0*/  LDG.E R20, desc[UR4][R20.64] ;  /* 0x0000000414147981 */ /* 0x000f22000c1e1900 */
[----:B0-----:R-:W-:-:S04]  /*03d0*/  IMAD.WIDE.U32 R28, R0, 0x10, R12 ;  /* 0x00000010001c7825 */ /* 0x001fc800078e000c */
[C---:B-1----:R-:W-:Y:S01]  /*03e0*/  IMAD.WIDE.U32 R18, R0.reuse, 0x10, R16 ;  /* 0x0000001000127825 */ /* 0x042fe200078e0010 */
[----:B------:R0:W4:Y:S05]  /*03f0*/  LDG.E R21, desc[UR4][R28.64] ;  /* 0x000000041c157981 */ /* 0x00012a000c1e1900 */
[----:B------:R-:W4:Y:S01]  /*0400*/  LDG.E R18, desc[UR4][R18.64] ;  /* 0x0000000412127981 */ /* 0x000f22000c1e1900 */
[----:B0-----:R-:W-:-:S05]  /*0410*/  IMAD.WIDE.U32 R28, R0, 0x14, R12 ;  /* 0x00000014001c7825 */ /* 0x001fca00078e000c */
[----:B------:R0:W4:Y:S02]  /*0420*/  LDG.E R19, desc[UR4][R28.64] ;  /* 0x000000041c137981 */ /* 0x000124000c1e1900 */
[----:B0-----:R-:W-:-:S04]  /*0430*/  IMAD.WIDE.U32 R28, R0, 0x18, R12 ;  /* 0x00000018001c7825 */ /* 0x001fc800078e000c */
[----:B------:R-:W-:Y:S02]  /*0440*/  IMAD.WIDE.U32 R12, R0, 0x1c, R12 ;  /* 0x0000001c000c7825 */ /* 0x000fe400078e000c */
[----:B------:R-:W4:Y:S04]  /*0450*/  LDG.E R29, desc[UR4][R28.64] ;  /* 0x000000041c1d7981 */ /* 0x000f28000c1e1900 */
[----:B------:R-:W4:Y:S01]  /*0460*/  LDG.E R13, desc[UR4][R12.64] ;  /* 0x000000040c0d7981 */ /* 0x000f22000c1e1900 */
[----:B--2---:R-:W-:Y:S01]  /*0470*/  FFMA R8, R10, R15, R8 ;  /* 0x0000000f0a087223 */ /* 0x004fe20000000008 */
[----:B------:R-:W-:-:S05]  /*0480*/  IMAD.WIDE.U32 R14, R0, 0x14, R16 ;  /* 0x00000014000e7825 */ /* 0x000fca00078e0010 */
[----:B------:R0:W2:Y:S02]  /*0490*/  LDG.E R10, desc[UR4][R14.64] ;  /* 0x000000040e0a7981 */ /* 0x0000a4000c1e1900 */
[----:B0-----:R-:W-:-:S04]  /*04a0*/  IMAD.WIDE.U32 R14, R0, 0x18, R16 ;  /* 0x00000018000e7825 */ /* 0x001fc800078e0010 */
[----:B------:R-:W-:Y:S01]  /*04b0*/  IMAD.WIDE.U32 R16, R0, 0x1c, R16 ;  /* 0x0000001c00107825 */ /* 0x000fe200078e0010 */
[----:B------:R-:W2:Y:S05]  /*04c0*/  LDG.E R26, desc[UR4][R14.64] ;  /* 0x000000040e1a7981 */ /* 0x000eaa000c1e1900 */
[----:B------:R-:W2:Y:S01]  /*04d0*/  LDG.E R16, desc[UR4][R16.64] ;  /* 0x0000000410107981 */ /* 0x000ea2000c1e1900 */
[----:B---3--:R-:W-:Y:S01]  /*04e0*/  FFMA R27, R27, R24, R8 ;  /* 0x000000181b1b7223 */ /* 0x008fe20000000008 */
[----:B------:R-:W-:-:S03]  /*04f0*/  IADD3 R6, PT, PT, R6, 0x8, RZ ;  /* 0x0000000806067810 */ /* 0x000fc60007ffe0ff */
[----:B-----5:R-:W-:Y:S01]  /*0500*/  FFMA R25, R22, R25, R27 ;  /* 0x0000001916197223 */ /* 0x020fe2000000001b */
[----:B------:R-:W-:-:S03]  /*0510*/  ISETP.NE.AND P0, PT, R6, RZ, PT ;  /* 0x000000ff0600720c */ /* 0x000fc60003f05270 */
[----:B----4-:R-:W-:-:S04]  /*0520*/  FFMA R23, R20, R23, R25 ;  /* 0x0000001714177223 */ /* 0x010fc80000000019 */
[----:B------:R-:W-:Y:S01]  /*0530*/  FFMA R21, R18, R21, R23 ;  /* 0x0000001512157223 */ /* 0x000fe20000000017 */
[C---:B------:R-:W-:Y:S02]  /*0540*/  LEA R11, R0.reuse, R11, 0x3 ;  /* 0x0000000b000b7211 */ /* 0x040fe400078e18ff */
[----:B------:R-:W-:Y:S01]  /*0550*/  LEA R9, R0, R9, 0x3 ;  /* 0x0000000900097211 */ /* 0x000fe200078e18ff */
[----:B--2---:R-:W-:-:S04]  /*0560*/  FFMA R19, R10, R19, R21 ;  /* 0x000000130a137223 */ /* 0x004fc80000000015 */
[----:B------:R-:W-:-:S04]  /*0570*/  FFMA R19, R26, R29, R19 ;  /* 0x0000001d1a137223 */ /* 0x000fc80000000013 */
[----:B------:R-:W-:Y:S01]  /*0580*/  FFMA R8, R16, R13, R19 ;  /* 0x0000000d10087223 */ /* 0x000fe20000000013 */
[----:B------:R-:W-:Y:S06]  /*0590*/  @P0 BRA `(.L_x_2) ;  /* 0xfffffffc00440947 */ /* 0x000fec000383ffff */
.L_x_1:
[----:B------:R-:W-:Y:S05]  /*05a0*/  @!P1 BRA `(.L_x_0) ;  /* 0x0000000000e49947 */ /* 0x000fea0003800000 */
[----:B------:R-:W-:Y:S02]  /*05b0*/  ISETP.GE.U32.AND P0, PT, R2, 0x4, PT ;  /* 0x000000040200780c */ /* 0x000fe40003f06070 */
[----:B------:R-:W-:-:S04]  /*05c0*/  LOP3.LUT R6, R0, 0x3, RZ, 0xc0, !PT ;  /* 0x0000000300067812 */ /* 0x000fc800078ec0ff */
[----:B------:R-:W-:-:S07]  /*05d0*/  ISETP.NE.AND P1, PT, R6, RZ, PT ;  /* 0x000000ff0600720c */ /* 0x000fce0003f25270 */
[----:B------:R-:W-:Y:S06]  /*05e0*/  @!P0 BRA `(.L_x_3) ;  /* 0x0000000000648947 */ /* 0x000fec0003800000 */
[----:B------:R-:W0:Y:S01]  /*05f0*/  LDC.64 R22, c[0x0][0x380] ;  /* 0x0000e000ff167b82 */ /* 0x000e220000000a00 */
[CC--:B------:R-:W-:Y:S02]  /*0600*/  IMAD R9, R7.reuse, R0.reuse, R5 ;  /* 0x0000000007097224 */ /* 0x0c0fe400078e0205 */
[----:B------:R-:W-:-:S05]  /*0610*/  IMAD R11, R7, R0, R4 ;  /* 0x00000000070b7224 */ /* 0x000fca00078e0204 */
[----:B------:R-:W1:Y:S01]  /*0620*/  LDC.64 R24, c[0x0][0x388] ;  /* 0x0000e200ff187b82 */ /* 0x000e620000000a00 */
[----:B0-----:R-:W-:-:S04]  /*0630*/  IMAD.WIDE R22, R9, 0x4, R22 ;  /* 0x0000000409167825 */ /* 0x001fc800078e0216 */
[----:B-1----:R-:W-:-:S04]  /*0640*/  IMAD.WIDE R24, R11, 0x4, R24 ;  /* 0x000000040b187825 */ /* 0x002fc800078e0218 */
[C---:B------:R-:W-:Y:S02]  /*0650*/  IMAD.WIDE.U32 R10, R0.reuse, 0x4, R22 ;  /* 0x00000004000a7825 */ /* 0x040fe400078e0016 */
[----:B------:R-:W2:Y:S02]  /*0660*/  LDG.E R23, desc[UR4][R22.64] ;  /* 0x0000000416177981 */ /* 0x000ea4000c1e1900 */
[C---:B------:R-:W-:Y:S02]  /*0670*/  IMAD.WIDE.U32 R12, R0.reuse, 0x4, R24 ;  /* 0x00000004000c7825 */ /* 0x040fe400078e0018 */
[----:B------:R-:W2:Y:S02]  /*0680*/  LDG.E R24, desc[UR4][R24.64] ;  /* 0x0000000418187981 */ /* 0x000ea4000c1e1900 */
[C---:B------:R-:W-:Y:S02]  /*0690*/  IMAD.WIDE.U32 R16, R0.reuse, 0x4, R10 ;  /* 0x0000000400107825 */ /* 0x040fe400078e000a */
[----:B------:R-:W3:Y:S02]  /*06a0*/  LDG.E R10, desc[UR4][R10.64] ;  /* 0x000000040a0a7981 */ /* 0x000ee4000c1e1900 */
[----:B------:R-:W-:-:S02]  /*06b0*/  IMAD.WIDE.U32 R14, R0, 0x4, R12 ;  /* 0x00000004000e7825 */ /* 0x000fc400078e000c */
[----:B------:R-:W3:Y:S02]  /*06c0*/  LDG.E R12, desc[UR4][R12.64] ;  /* 0x000000040c0c7981 */ /* 0x000ee4000c1e1900 */
[C---:B------:R-:W-:Y:S02]  /*06d0*/  IMAD.WIDE.U32 R18, R0.reuse, 0x4, R16 ;  /* 0x0000000400127825 */ /* 0x040fe400078e0010 */
[----:B------:R-:W4:Y:S02]  /*06e0*/  LDG.E R2, desc[UR4][R16.64] ;  /* 0x0000000410027981 */ /* 0x000f24000c1e1900 */
[----:B------:R-:W-:Y:S02]  /*06f0*/  IMAD.WIDE.U32 R20, R0, 0x4, R14 ;  /* 0x0000000400147825 */ /* 0x000fe400078e000e */
[----:B------:R-:W4:Y:S04]  /*0700*/  LDG.E R14, desc[UR4][R14.64] ;  /* 0x000000040e0e7981 */ /* 0x000f28000c1e1900 */
[----:B------:R-:W5:Y:S04]  /*0710*/  LDG.E R19, desc[UR4][R18.64] ;  /* 0x0000000412137981 */ /* 0x000f68000c1e1900 */
[----:B------:R-:W5:Y:S01]  /*0720*/  LDG.E R20, desc[UR4][R20.64] ;  /* 0x0000000414147981 */ /* 0x000f62000c1e1900 */
[----:B------:R-:W-:Y:S01]  /*0730*/  IADD3 R7, PT, PT, R7, 0x4, RZ ;  /* 0x0000000407077810 */ /* 0x000fe20007ffe0ff */
[----:B--2---:R-:W-:-:S04]  /*0740*/  FFMA R23, R23, R24, R8 ;  /* 0x0000001817177223 */ /* 0x004fc80000000008 */
[----:B---3--:R-:W-:-:S04]  /*0750*/  FFMA R23, R10, R12, R23 ;  /* 0x0000000c0a177223 */ /* 0x008fc80000000017 */
[----:B----4-:R-:W-:-:S04]  /*0760*/  FFMA R2, R2, R14, R23 ;  /* 0x0000000e02027223 */ /* 0x010fc80000000017 */
[----:B-----5:R-:W-:-:S07]  /*0770*/  FFMA R8, R19, R20, R2 ;  /* 0x0000001413087223 */ /* 0x020fce0000000002 */
.L_x_3:
[----:B------:R-:W-:Y:S05]  /*0780*/  @!P1 BRA `(.L_x_0) ;  /* 0x00000000006c9947 */ /* 0x000fea0003800000 */
[----:B------:R-:W0:Y:S01]  /*0790*/  LDC.64 R16, c[0x0][0x380] ;  /* 0x0000e000ff107b82 */ /* 0x000e220000000a00 */
[----:B------:R-:W-:Y:S02]  /*07a0*/  ISETP.NE.AND P0, PT, R6, 0x1, PT ;  /* 0x000000010600780c */ /* 0x000fe40003f05270 */
[----:B------:R-:W-:-:S04]  /*07b0*/  LOP3.LUT R2, R0, 0x1, RZ, 0xc0, !PT ;  /* 0x0000000100027812 */ /* 0x000fc800078ec0ff */
[----:B------:R-:W-:Y:S01]  /*07c0*/  ISETP.NE.U32.AND P1, PT, R2, 0x1, PT ;  /* 0x000000010200780c */ /* 0x000fe20003f25070 */
[----:B------:R-:W1:Y:S06]  /*07d0*/  LDC.64 R14, c[0x0][0x388] ;  /* 0x0000e200ff0e7b82 */ /* 0x000e6c0000000a00 */
[----:B------:R-:W-:Y:S02]  /*07e0*/  @P0 IMAD R9, R7, R0, R5 ;  /* 0x0000000007090224 */ /* 0x000fe400078e0205 */
[----:B------:R-:W2:Y:S08]  /*07f0*/  LDC.64 R12, c[0x0][0x380] ;  /* 0x0000e000ff0c7b82 */ /* 0x000eb00000000a00 */
[----:B------:R-:W3:Y:S01]  /*0800*/  LDC.64 R10, c[0x0][0x388] ;  /* 0x0000e200ff0a7b82 */ /* 0x000ee20000000a00 */
[----:B0-----:R-:W-:-:S04]  /*0810*/  @P0 IMAD.WIDE R16, R9, 0x4, R16 ;  /* 0x0000000409100825 */ /* 0x001fc800078e0210 */
[CC--:B------:R-:W-:Y:S01]  /*0820*/  @P0 IMAD R9, R7.reuse, R0.reuse, R4 ;  /* 0x0000000007090224 */ /* 0x0c0fe200078e0204 */
[----:B------:R-:W-:Y:S01]  /*0830*/  @P0 IADD3 R7, PT, PT, R7, 0x2, RZ ;  /* 0x0000000207070810 */ /* 0x000fe20007ffe0ff */
[----:B------:R-:W-:Y:S02]  /*0840*/  @P0 IMAD.WIDE.U32 R18, R0, 0x4, R16 ;  /* 0x0000000400120825 */ /* 0x000fe400078e0010 */
[----:B------:R-:W4:Y:S02]  /*0850*/  @P0 LDG.E R17, desc[UR4][R16.64] ;  /* 0x0000000410110981 */ /* 0x000f24000c1e1900 */
[----:B-1----:R-:W-:Y:S02]  /*0860*/  @P0 IMAD.WIDE R14, R9, 0x4, R14 ;  /* 0x00000004090e0825 */ /* 0x002fe400078e020e */
[----:B------:R-:W5:Y:S02]  /*0870*/  @P0 LDG.E R19, desc[UR4][R18.64] ;  /* 0x0000000412130981 */ /* 0x000f64000c1e1900 */
[----:B------:R-:W-:-:S02]  /*0880*/  @!P1 IMAD R9, R7, R0, R5 ;  /* 0x0000000007099224 */ /* 0x000fc400078e0205 */
[----:B------:R-:W-:Y:S02]  /*0890*/  @!P1 IMAD R7, R7, R0, R4 ;  /* 0x0000000007079224 */ /* 0x000fe400078e0204 */
[----:B------:R-:W-:Y:S02]  /*08a0*/  @P0 IMAD.WIDE.U32 R4, R0, 0x4, R14 ;  /* 0x0000000400040825 */ /* 0x000fe400078e000e */
[----:B------:R-:W4:Y:S02]  /*08b0*/  @P0 LDG.E R14, desc[UR4][R14.64] ;  /* 0x000000040e0e0981 */ /* 0x000f24000c1e1900 */
[----:B--2---:R-:W-:Y:S02]  /*08c0*/  @!P1 IMAD.WIDE R12, R9, 0x4, R12 ;  /* 0x00000004090c9825 */ /* 0x004fe400078e020c */
[----:B------:R-:W5:Y:S02]  /*08d0*/  @P0 LDG.E R4, desc[UR4][R4.64] ;  /* 0x0000000404040981 */ /* 0x000f64000c1e1900 */
[----:B---3--:R-:W-:-:S02]  /*08e0*/  @!P1 IMAD.WIDE R10, R7, 0x4, R10 ;  /* 0x00000004070a9825 */ /* 0x008fc400078e020a */
[----:B------:R-:W2:Y:S04]  /*08f0*/  @!P1 LDG.E R13, desc[UR4][R12.64] ;  /* 0x000000040c0d9981 */ /* 0x000ea8000c1e1900 */
[----:B------:R-:W2:Y:S01]  /*0900*/  @!P1 LDG.E R10, desc[UR4][R10.64] ;  /* 0x000000040a0a9981 */ /* 0x000ea2000c1e1900 */
[----:B----4-:R-:W-:-:S04]  /*0910*/  @P0 FFMA R0, R17, R14, R8 ;  /* 0x0000000e11000223 */ /* 0x010fc80000000008 */
[----:B-----5:R-:W-:-:S04]  /*0920*/  @P0 FFMA R8, R19, R4, R0 ;  /* 0x0000000413080223 */ /* 0x020fc80000000000 */
[----:B--2---:R-:W-:-:S07]  /*0930*/  @!P1 FFMA R8, R13, R10, R8 ;  /* 0x0000000a0d089223 */ /* 0x004fce0000000008 */
.L_x_0:
[----:B------:R-:W0:Y:S02]  /*0940*/  LDC.64 R4, c[0x0][0x390] ;  /* 0x0000e400ff047b82 */ /* 0x000e240000000a00 */
[----:B0-----:R-:W-:-:S05]  /*0950*/  IMAD.WIDE R2, R3, 0x4, R4 ;  /* 0x0000000403027825 */ /* 0x001fca00078e0204 */
[----:B------:R-:W-:Y:S01]  /*0960*/  STG.E desc[UR4][R2.64], R8 ;  /* 0x0000000802007986 */ /* 0x000fe2000c101904 */
[----:B------:R-:W-:Y:S05]  /*0970*/  EXIT ;  /* 0x000000000000794d */ /* 0x000fea0003800000 */
.L_x_4:
[----:B------:R-:W-:-:S00]  /*0980*/  BRA `(.L_x_4) ;  /* 0xfffffffc00fc7947 */ /* 0x000fc0000383ffff */
[----:B------:R-:W-:-:S00]  /*0990*/  NOP ;  /* 0x0000000000007918 */ /* 0x000fc00000000000 */
        /* <DEDUP_REMOVED lines=14> */
.L_x_5:


//--------------------- .nv.shared.reserved.0     --------------------------
	.section	.nv.shared.reserved.0,"aw",@nobits
	.weak		__nv_reservedSMEM_offset_0_alias
	.size		__nv_reservedSMEM_offset_0_alias, 0, 64
	.other		__nv_reservedSMEM_offset_0_alias,@"STO_CUDA_RESERVED_SHARED STV_DEFAULT"
__nv_reservedSMEM_offset_0_alias:
	.zero		0
	.zero		64


//--------------------- .nv.constant0._Z9MatrixMulPfS_S_i --------------------------
	.section	.nv.constant0._Z9MatrixMulPfS_S_i,"a",@progbits
	.sectionflags	@""
	.align	4
.nv.constant0._Z9MatrixMulPfS_S_i:
	.zero		924


//--------------------- SYMBOLS --------------------------

	.type		.nv.reservedSmem.offset0,@object
	.size		.nv.reservedSmem.offset0,0x4
